//
// Generated by NVIDIA NVVM Compiler
//
// Compiler Build ID: CL-36424714
// Cuda compilation tools, release 13.0, V13.0.88
// Based on NVVM 20.0.0
//

.version 9.0
.target sm_100
.address_size 64

	// .globl	_Z10saxpy_cudamfPfS_S_

.visible .entry _Z10saxpy_cudamfPfS_S_(
	.param .u64 _Z10saxpy_cudamfPfS_S__param_0,
	.param .f32 _Z10saxpy_cudamfPfS_S__param_1,
	.param .u64 .ptr .align 1 _Z10saxpy_cudamfPfS_S__param_2,
	.param .u64 .ptr .align 1 _Z10saxpy_cudamfPfS_S__param_3,
	.param .u64 .ptr .align 1 _Z10saxpy_cudamfPfS_S__param_4
)
{
	.reg .pred 	%p<2>;
	.reg .b32 	%r<5>;
	.reg .b32 	%f<5>;
	.reg .b64 	%rd<13>;

	ld.param.u64 	%rd5, [_Z10saxpy_cudamfPfS_S__param_0];
	ld.param.f32 	%f1, [_Z10saxpy_cudamfPfS_S__param_1];
	ld.param.u64 	%rd2, [_Z10saxpy_cudamfPfS_S__param_2];
	ld.param.u64 	%rd3, [_Z10saxpy_cudamfPfS_S__param_3];
	ld.param.u64 	%rd4, [_Z10saxpy_cudamfPfS_S__param_4];
	mov.u32 	%r1, %ctaid.x;
	mov.u32 	%r2, %ntid.x;
	mov.u32 	%r3, %tid.x;
	mad.lo.s32 	%r4, %r1, %r2, %r3;
	cvt.s64.s32 	%rd1, %r4;
	setp.le.u64 	%p1, %rd5, %rd1;
	@%p1 bra 	$L__BB0_2;
	cvta.to.global.u64 	%rd6, %rd2;
	cvta.to.global.u64 	%rd7, %rd3;
	cvta.to.global.u64 	%rd8, %rd4;
	shl.b64 	%rd9, %rd1, 2;
	add.s64 	%rd10, %rd6, %rd9;
	ld.global.f32 	%f2, [%rd10];
	add.s64 	%rd11, %rd7, %rd9;
	ld.global.f32 	%f3, [%rd11];
	fma.rn.f32 	%f4, %f1, %f2, %f3;
	add.s64 	%rd12, %rd8, %rd9;
	st.global.f32 	[%rd12], %f4;
$L__BB0_2:
	ret;

}


// ===== COMPILED SASS (sm_100) =====

	.target	sm_100

	.elftype	@"ET_EXEC"


//--------------------- .note.nv.tkinfo           --------------------------
	.section	.note.nv.tkinfo,"",@"SHT_NOTE"
	.sectionflags	@"SHF_NOTE_NV_TKINFO"
	.tkinfo
        /*0018*/ 	.word	0x00000002
        /*0030*/ 	.string	""
        /*0030*/ 	.string	"ptxas"
        /*0030*/ 	.string	"Cuda compilation tools, release 13.0, V13.0.88"
        /*0030*/ 	.string	"Build cuda_13.0.r13.0/compiler.36424714_0"
        /*0030*/ 	.string	"-arch sm_100 -m 64 "



//--------------------- .note.nv.cuinfo           --------------------------
	.section	.note.nv.cuinfo,"",@"SHT_NOTE"
	.sectionflags	@"SHF_NOTE_NV_CUINFO"
        /*0018*/ 	.short	0x0002
        /*001a*/ 	.short	0x0064
        /*001c*/ 	.short	0x0082
	.zero		2


//--------------------- .nv.info                  --------------------------
	.section	.nv.info,"",@"SHT_CUDA_INFO"
	.align	4


	//----- nvinfo : EIATTR_REGCOUNT
	.align		4
        /*0000*/ 	.byte	0x04, 0x2f
        /*0002*/ 	.short	(.L_1 - .L_0)
	.align		4
.L_0:
        /*0004*/ 	.word	index@(_Z10saxpy_cudamfPfS_S_)
        /*0008*/ 	.word	0x0000000c


	//----- nvinfo : EIATTR_FRAME_SIZE
	.align		4
.L_1:
        /*000c*/ 	.byte	0x04, 0x11
        /*000e*/ 	.short	(.L_3 - .L_2)
	.align		4
.L_2:
        /*0010*/ 	.word	index@(_Z10saxpy_cudamfPfS_S_)
        /*0014*/ 	.word	0x00000000


	//----- nvinfo : EIATTR_MIN_STACK_SIZE
	.align		4
.L_3:
        /*0018*/ 	.byte	0x04, 0x12
        /*001a*/ 	.short	(.L_5 - .L_4)
	.align		4
.L_4:
        /*001c*/ 	.word	index@(_Z10saxpy_cudamfPfS_S_)
        /*0020*/ 	.word	0x00000000
.L_5:


//--------------------- .nv.compat                --------------------------
	.section	.nv.compat,"",@"SHT_CUDA_COMPAT_INFO"
	.align	4
        /*0000*/ 	.byte	0x02, 0x09, 0x00, 0x00, 0x02, 0x02, 0x01, 0x00, 0x02, 0x05, 0x05, 0x00, 0x03, 0x07, 0x01, 0x01
        /*0010*/ 	.byte	0x02, 0x03, 0x00, 0x00, 0x02, 0x06, 0x01, 0x00, 0x04, 0x0b, 0x08, 0x00, 0x09, 0x00, 0x00, 0x00
        /*0020*/ 	.byte	0x00, 0x00, 0x00, 0x00


//--------------------- .nv.info._Z10saxpy_cudamfPfS_S_ --------------------------
	.section	.nv.info._Z10saxpy_cudamfPfS_S_,"",@"SHT_CUDA_INFO"
	.sectionflags	@""
	.align	4


	//----- nvinfo : EIATTR_CUDA_API_VERSION
	.align		4
        /*0000*/ 	.byte	0x04, 0x37
        /*0002*/ 	.short	(.L_7 - .L_6)
.L_6:
        /*0004*/ 	.word	0x00000082


	//----- nvinfo : EIATTR_KPARAM_INFO
	.align		4
.L_7:
        /*0008*/ 	.byte	0x04, 0x17
        /*000a*/ 	.short	(.L_9 - .L_8)
.L_8:
        /*000c*/ 	.word	0x00000000
        /*0010*/ 	.short	0x0004
        /*0012*/ 	.short	0x0020
        /*0014*/ 	.byte	0x00, 0xf5, 0x21, 0x00


	//----- nvinfo : EIATTR_KPARAM_INFO
	.align		4
.L_9:
        /*0018*/ 	.byte	0x04, 0x17
        /*001a*/ 	.short	(.L_11 - .L_10)
.L_10:
        /*001c*/ 	.word	0x00000000
        /*0020*/ 	.short	0x0003
        /*0022*/ 	.short	0x0018
        /*0024*/ 	.byte	0x00, 0xf5, 0x21, 0x00


	//----- nvinfo : EIATTR_KPARAM_INFO
	.align		4
.L_11:
        /*0028*/ 	.byte	0x04, 0x17
        /*002a*/ 	.short	(.L_13 - .L_12)
.L_12:
        /*002c*/ 	.word	0x00000000
        /*0030*/ 	.short	0x0002
        /*0032*/ 	.short	0x0010
        /*0034*/ 	.byte	0x00, 0xf5, 0x21, 0x00


	//----- nvinfo : EIATTR_KPARAM_INFO
	.align		4
.L_13:
        /*0038*/ 	.byte	0x04, 0x17
        /*003a*/ 	.short	(.L_15 - .L_14)
.L_14:
        /*003c*/ 	.word	0x00000000
        /*0040*/ 	.short	0x0001
        /*0042*/ 	.short	0x0008
        /*0044*/ 	.byte	0x00, 0xf0, 0x11, 0x00


	//----- nvinfo : EIATTR_KPARAM_INFO
	.align		4
.L_15:
        /*0048*/ 	.byte	0x04, 0x17
        /*004a*/ 	.short	(.L_17 - .L_16)
.L_16:
        /*004c*/ 	.word	0x00000000
        /*0050*/ 	.short	0x0000
        /*0052*/ 	.short	0x0000
        /*0054*/ 	.byte	0x00, 0xf0, 0x21, 0x00


	//----- nvinfo : EIATTR_SPARSE_MMA_MASK
	.align		4
.L_17:
        /*0058*/ 	.byte	0x03, 0x50
        /*005a*/ 	.short	0x0000


	//----- nvinfo : EIATTR_MAXREG_COUNT
	.align		4
        /*005c*/ 	.byte	0x03, 0x1b
        /*005e*/ 	.short	0x00ff


	//----- nvinfo : EIATTR_MERCURY_ISA_VERSION
	.align		4
        /*0060*/ 	.byte	0x03, 0x5f
        /*0062*/ 	.short	0x0101


	//----- nvinfo : EIATTR_VRC_CTA_INIT_COUNT
	.align		4
        /*0064*/ 	.byte	0x02, 0x4a
	.zero		1
	.zero		1


	//----- nvinfo : EIATTR_EXIT_INSTR_OFFSETS
	.align		4
        /*0068*/ 	.byte	0x04, 0x1c
        /*006a*/ 	.short	(.L_19 - .L_18)


	//   ....[0]....
.L_18:
        /*006c*/ 	.word	0x00000090


	//   ....[1]....
        /*0070*/ 	.word	0x000001a0


	//----- nvinfo : EIATTR_CBANK_PARAM_SIZE
	.align		4
.L_19:
        /*0074*/ 	.byte	0x03, 0x19
        /*0076*/ 	.short	0x0028


	//----- nvinfo : EIATTR_PARAM_CBANK
	.align		4
        /*0078*/ 	.byte	0x04, 0x0a
        /*007a*/ 	.short	(.L_21 - .L_20)
	.align		4
.L_20:
        /*007c*/ 	.word	index@(.nv.constant0._Z10saxpy_cudamfPfS_S_)
        /*0080*/ 	.short	0x0380
        /*0082*/ 	.short	0x0028


	//----- nvinfo : EIATTR_SW_WAR
	.align		4
.L_21:
        /*0084*/ 	.byte	0x04, 0x36
        /*0086*/ 	.short	(.L_23 - .L_22)
.L_22:
        /*0088*/ 	.word	0x00000008
.L_23:


//--------------------- .nv.callgraph             --------------------------
	.section	.nv.callgraph,"",@"SHT_CUDA_CALLGRAPH"
	.align	4
	.sectionentsize	8
	.align		4
        /*0000*/ 	.word	0x00000000
	.align		4
        /*0004*/ 	.word	0xffffffff
	.align		4
        /*0008*/ 	.word	0x00000000
	.align		4
        /*000c*/ 	.word	0xfffffffe
	.align		4
        /*0010*/ 	.word	0x00000000
	.align		4
        /*0014*/ 	.word	0xfffffffd
	.align		4
        /*0018*/ 	.word	0x00000000
	.align		4
        /*001c*/ 	.word	0xfffffffc


//--------------------- .text._Z10saxpy_cudamfPfS_S_ --------------------------
	.section	.text._Z10saxpy_cudamfPfS_S_,"ax",@progbits
	.align	128
        .global         _Z10saxpy_cudamfPfS_S_
        .type           _Z10saxpy_cudamfPfS_S_,@function
        .size           _Z10saxpy_cudamfPfS_S_,(.L_x_1 - _Z10saxpy_cudamfPfS_S_)
        .other          _Z10saxpy_cudamfPfS_S_,@"STO_CUDA_ENTRY STV_DEFAULT"
_Z10saxpy_cudamfPfS_S_:
.text._Z10saxpy_cudamfPfS_S_:
[----:B------:R-:W-:Y:S01]  /*0000*/  LDC R1, c[0x0][0x37c] ;  /* 0x0000df00ff017b82 */ /* 0x000fe20000000800 */
[----:B------:R-:W0:Y:S07]  /*0010*/  S2R R3, SR_TID.X ;  /* 0x0000000000037919 */ /* 0x000e2e0000002100 */
[----:B------:R-:W0:Y:S01]  /*0020*/  S2UR UR4, SR_CTAID.X ;  /* 0x00000000000479c3 */ /* 0x000e220000002500 */
[----:B------:R-:W1:Y:S07]  /*0030*/  LDCU.64 UR6, c[0x0][0x380] ;  /* 0x00007000ff0677ac */ /* 0x000e6e0008000a00 */
[----:B------:R-:W0:Y:S02]  /*0040*/  LDC R0, c[0x0][0x360] ;  /* 0x0000d800ff007b82 */ /* 0x000e240000000800 */
[----:B0-----:R-:W-:-:S05]  /*0050*/  IMAD R0, R0, UR4, R3 ;  /* 0x0000000400007c24 */ /* 0x001fca000f8e0203 */
[----:B-1----:R-:W-:Y:S02]  /*0060*/  ISETP.GE.U32.AND P0, PT, R0, UR6, PT ;  /* 0x0000000600007c0c */ /* 0x002fe4000bf06070 */
[----:B------:R-:W-:-:S04]  /*0070*/  SHF.R.S32.HI R3, RZ, 0x1f, R0 ;  /* 0x0000001fff037819 */ /* 0x000fc80000011400 */
[----:B------:R-:W-:-:S13]  /*0080*/  ISETP.GE.U32.AND.EX P0, PT, R3, UR7, PT, P0 ;  /* 0x0000000703007c0c */ /* 0x000fda000bf06100 */
[----:B------:R-:W-:Y:S05]  /*0090*/  @P0 EXIT ;  /* 0x000000000000094d */ /* 0x000fea0003800000 */
[----:B------:R-:W0:Y:S01]  /*00a0*/  LDCU.128 UR8, c[0x0][0x390] ;  /* 0x00007200ff0877ac */ /* 0x000e220008000c00 */
[C---:B------:R-:W-:Y:S01]  /*00b0*/  IMAD.SHL.U32 R6, R0.reuse, 0x4, RZ ;  /* 0x0000000400067824 */ /* 0x040fe200078e00ff */
[----:B------:R-:W-:Y:S01]  /*00c0*/  SHF.L.U64.HI R0, R0, 0x2, R3 ;  /* 0x0000000200007819 */ /* 0x000fe20000010203 */
[----:B------:R-:W1:Y:S01]  /*00d0*/  LDCU.64 UR4, c[0x0][0x358] ;  /* 0x00006b00ff0477ac */ /* 0x000e620008000a00 */
[----:B------:R-:W2:Y:S02]  /*00e0*/  LDCU UR6, c[0x0][0x388] ;  /* 0x00007100ff0677ac */ /* 0x000ea40008000800 */
[C---:B0-----:R-:W-:Y:S02]  /*00f0*/  IADD3 R4, P1, PT, R6.reuse, UR10, RZ ;  /* 0x0000000a06047c10 */ /* 0x041fe4000ff3e0ff */
[----:B------:R-:W-:Y:S02]  /*0100*/  IADD3 R2, P0, PT, R6, UR8, RZ ;  /* 0x0000000806027c10 */ /* 0x000fe4000ff1e0ff */
[----:B------:R-:W-:-:S02]  /*0110*/  IADD3.X R5, PT, PT, R0, UR11, RZ, P1, !PT ;  /* 0x0000000b00057c10 */ /* 0x000fc40008ffe4ff */
[----:B------:R-:W-:Y:S01]  /*0120*/  IADD3.X R3, PT, PT, R0, UR9, RZ, P0, !PT ;  /* 0x0000000900037c10 */ /* 0x000fe200087fe4ff */
[----:B------:R-:W0:Y:S03]  /*0130*/  LDCU.64 UR8, c[0x0][0x3a0] ;  /* 0x00007400ff0877ac */ /* 0x000e260008000a00 */
[----:B-1----:R-:W2:Y:S04]  /*0140*/  LDG.E R5, desc[UR4][R4.64] ;  /* 0x0000000404057981 */ /* 0x002ea8000c1e1900 */
[----:B------:R-:W2:Y:S01]  /*0150*/  LDG.E R2, desc[UR4][R2.64] ;  /* 0x0000000402027981 */ /* 0x000ea2000c1e1900 */
[----:B0-----:R-:W-:-:S04]  /*0160*/  IADD3 R6, P0, PT, R6, UR8, RZ ;  /* 0x0000000806067c10 */ /* 0x001fc8000ff1e0ff */
[----:B------:R-:W-:Y:S01]  /*0170*/  IADD3.X R7, PT, PT, R0, UR9, RZ, P0, !PT ;  /* 0x0000000900077c10 */ /* 0x000fe200087fe4ff */
[----:B--2---:R-:W-:-:S05]  /*0180*/  FFMA R9, R2, UR6, R5 ;  /* 0x0000000602097c23 */ /* 0x004fca0008000005 */
[----:B------:R-:W-:Y:S01]  /*0190*/  STG.E desc[UR4][R6.64], R9 ;  /* 0x0000000906007986 */ /* 0x000fe2000c101904 */
[----:B------:R-:W-:Y:S05]  /*01a0*/  EXIT ;  /* 0x000000000000794d */ /* 0x000fea0003800000 */
.L_x_0:
[----:B------:R-:W-:-:S00]  /*01b0*/  BRA `(.L_x_0) ;  /* 0xfffffffc00fc7947 */ /* 0x000fc0000383ffff */
[----:B------:R-:W-:-:S00]  /*01c0*/  NOP ;  /* 0x0000000000007918 */ /* 0x000fc00000000000 */
        /* <DEDUP_REMOVED lines=11> */
.L_x_1:


//--------------------- .nv.shared.reserved.0     --------------------------
	.section	.nv.shared.reserved.0,"aw",@nobits
	.weak		__nv_reservedSMEM_offset_0_alias
	.size		__nv_reservedSMEM_offset_0_alias, 0, 64
	.other		__nv_reservedSMEM_offset_0_alias,@"STO_CUDA_RESERVED_SHARED STV_DEFAULT"
__nv_reservedSMEM_offset_0_alias:
	.zero		0
	.zero		64


//--------------------- .nv.constant0._Z10saxpy_cudamfPfS_S_ --------------------------
	.section	.nv.constant0._Z10saxpy_cudamfPfS_S_,"a",@progbits
	.sectionflags	@""
	.align	4
.nv.constant0._Z10saxpy_cudamfPfS_S_:
	.zero		936


//--------------------- SYMBOLS --------------------------

	.type		.nv.reservedSmem.offset0,@object
	.size		.nv.reservedSmem.offset0,0x4
